//
// Generated by NVIDIA NVVM Compiler
//
// Compiler Build ID: CL-36424714
// Cuda compilation tools, release 13.0, V13.0.88
// Based on NVVM 20.0.0
//

.version 9.0
.target sm_100
.address_size 64

	// .globl	_Z13blurImgKernelP6uchar3iiPfiS0_

.visible .entry _Z13blurImgKernelP6uchar3iiPfiS0_(
	.param .u64 .ptr .align 1 _Z13blurImgKernelP6uchar3iiPfiS0__param_0,
	.param .u32 _Z13blurImgKernelP6uchar3iiPfiS0__param_1,
	.param .u32 _Z13blurImgKernelP6uchar3iiPfiS0__param_2,
	.param .u64 .ptr .align 1 _Z13blurImgKernelP6uchar3iiPfiS0__param_3,
	.param .u32 _Z13blurImgKernelP6uchar3iiPfiS0__param_4,
	.param .u64 .ptr .align 1 _Z13blurImgKernelP6uchar3iiPfiS0__param_5
)
{
	.reg .pred 	%p<20>;
	.reg .b16 	%rs<22>;
	.reg .b32 	%r<78>;
	.reg .b32 	%f<108>;
	.reg .b64 	%rd<39>;

	ld.param.u64 	%rd7, [_Z13blurImgKernelP6uchar3iiPfiS0__param_0];
	ld.param.u32 	%r20, [_Z13blurImgKernelP6uchar3iiPfiS0__param_1];
	ld.param.u32 	%r23, [_Z13blurImgKernelP6uchar3iiPfiS0__param_2];
	ld.param.u64 	%rd8, [_Z13blurImgKernelP6uchar3iiPfiS0__param_3];
	ld.param.u32 	%r22, [_Z13blurImgKernelP6uchar3iiPfiS0__param_4];
	cvta.to.global.u64 	%rd1, %rd7;
	cvta.to.global.u64 	%rd2, %rd8;
	mov.u32 	%r24, %ctaid.x;
	mov.u32 	%r25, %ntid.x;
	mov.u32 	%r26, %tid.x;
	mad.lo.s32 	%r1, %r24, %r25, %r26;
	mov.u32 	%r27, %ctaid.y;
	mov.u32 	%r28, %ntid.y;
	mov.u32 	%r29, %tid.y;
	mad.lo.s32 	%r30, %r27, %r28, %r29;
	setp.ge.s32 	%p1, %r1, %r20;
	setp.ge.s32 	%p2, %r30, %r23;
	or.pred  	%p3, %p1, %p2;
	@%p3 bra 	$L__BB0_13;
	setp.lt.s32 	%p4, %r22, 1;
	mov.f32 	%f102, 0f00000000;
	mov.f32 	%f103, %f102;
	mov.f32 	%f104, %f102;
	@%p4 bra 	$L__BB0_12;
	shr.u32 	%r32, %r22, 1;
	sub.s32 	%r3, %r30, %r32;
	sub.s32 	%r4, %r1, %r32;
	add.s32 	%r5, %r20, -1;
	and.b32  	%r6, %r22, 2147483644;
	neg.s32 	%r7, %r6;
	add.s32 	%r8, %r4, 3;
	mov.f32 	%f104, 0f00000000;
	mov.b32 	%r73, 0;
	mov.f32 	%f103, %f104;
	mov.f32 	%f102, %f104;
$L__BB0_3:
	setp.lt.u32 	%p5, %r22, 4;
	add.s32 	%r34, %r3, %r73;
	max.s32 	%r35, %r34, 0;
	setp.lt.s32 	%p6, %r35, %r23;
	add.s32 	%r36, %r23, -1;
	selp.b32 	%r37, %r35, %r36, %p6;
	mul.lo.s32 	%r10, %r37, %r20;
	mul.lo.s32 	%r11, %r73, %r22;
	mov.b32 	%r77, 0;
	@%p5 bra 	$L__BB0_6;
	mul.wide.u32 	%rd9, %r11, 4;
	add.s64 	%rd10, %rd2, %rd9;
	add.s64 	%rd38, %rd10, 8;
	mov.u32 	%r74, %r8;
	mov.u32 	%r75, %r7;
$L__BB0_5:
	.pragma "nounroll";
	add.s32 	%r38, %r74, -2;
	add.s32 	%r39, %r74, -3;
	max.s32 	%r40, %r39, 0;
	setp.lt.s32 	%p7, %r40, %r20;
	selp.b32 	%r41, %r40, %r5, %p7;
	add.s32 	%r42, %r41, %r10;
	ld.global.f32 	%f37, [%rd38+-8];
	mul.wide.s32 	%rd11, %r42, 3;
	add.s64 	%rd12, %rd1, %rd11;
	ld.global.u8 	%rs1, [%rd12];
	cvt.rn.f32.u16 	%f38, %rs1;
	fma.rn.f32 	%f39, %f37, %f38, %f102;
	ld.global.u8 	%rs2, [%rd12+1];
	cvt.rn.f32.u16 	%f40, %rs2;
	fma.rn.f32 	%f41, %f37, %f40, %f103;
	ld.global.u8 	%rs3, [%rd12+2];
	cvt.rn.f32.u16 	%f42, %rs3;
	fma.rn.f32 	%f43, %f37, %f42, %f104;
	max.s32 	%r43, %r38, 0;
	setp.lt.s32 	%p8, %r43, %r20;
	selp.b32 	%r44, %r43, %r5, %p8;
	add.s32 	%r45, %r44, %r10;
	ld.global.f32 	%f44, [%rd38+-4];
	mul.wide.s32 	%rd13, %r45, 3;
	add.s64 	%rd14, %rd1, %rd13;
	ld.global.u8 	%rs4, [%rd14];
	cvt.rn.f32.u16 	%f45, %rs4;
	fma.rn.f32 	%f46, %f44, %f45, %f39;
	ld.global.u8 	%rs5, [%rd14+1];
	cvt.rn.f32.u16 	%f47, %rs5;
	fma.rn.f32 	%f48, %f44, %f47, %f41;
	ld.global.u8 	%rs6, [%rd14+2];
	cvt.rn.f32.u16 	%f49, %rs6;
	fma.rn.f32 	%f50, %f44, %f49, %f43;
	add.s32 	%r46, %r74, -1;
	max.s32 	%r47, %r46, 0;
	setp.lt.s32 	%p9, %r47, %r20;
	selp.b32 	%r48, %r47, %r5, %p9;
	add.s32 	%r49, %r48, %r10;
	ld.global.f32 	%f51, [%rd38];
	mul.wide.s32 	%rd15, %r49, 3;
	add.s64 	%rd16, %rd1, %rd15;
	ld.global.u8 	%rs7, [%rd16];
	cvt.rn.f32.u16 	%f52, %rs7;
	fma.rn.f32 	%f53, %f51, %f52, %f46;
	ld.global.u8 	%rs8, [%rd16+1];
	cvt.rn.f32.u16 	%f54, %rs8;
	fma.rn.f32 	%f55, %f51, %f54, %f48;
	ld.global.u8 	%rs9, [%rd16+2];
	cvt.rn.f32.u16 	%f56, %rs9;
	fma.rn.f32 	%f57, %f51, %f56, %f50;
	max.s32 	%r50, %r74, 0;
	setp.lt.s32 	%p10, %r50, %r20;
	selp.b32 	%r51, %r50, %r5, %p10;
	add.s32 	%r52, %r51, %r10;
	ld.global.f32 	%f58, [%rd38+4];
	mul.wide.s32 	%rd17, %r52, 3;
	add.s64 	%rd18, %rd1, %rd17;
	ld.global.u8 	%rs10, [%rd18];
	cvt.rn.f32.u16 	%f59, %rs10;
	fma.rn.f32 	%f102, %f58, %f59, %f53;
	ld.global.u8 	%rs11, [%rd18+1];
	cvt.rn.f32.u16 	%f60, %rs11;
	fma.rn.f32 	%f103, %f58, %f60, %f55;
	ld.global.u8 	%rs12, [%rd18+2];
	cvt.rn.f32.u16 	%f61, %rs12;
	fma.rn.f32 	%f104, %f58, %f61, %f57;
	add.s32 	%r75, %r75, 4;
	add.s64 	%rd38, %rd38, 16;
	add.s32 	%r74, %r74, 4;
	setp.ne.s32 	%p11, %r75, 0;
	mov.u32 	%r77, %r6;
	@%p11 bra 	$L__BB0_5;
$L__BB0_6:
	and.b32  	%r53, %r22, 3;
	setp.eq.s32 	%p12, %r53, 0;
	@%p12 bra 	$L__BB0_11;
	setp.eq.s32 	%p13, %r53, 1;
	@%p13 bra 	$L__BB0_9;
	add.s32 	%r54, %r4, %r77;
	max.s32 	%r55, %r54, 0;
	setp.lt.s32 	%p14, %r55, %r20;
	selp.b32 	%r56, %r55, %r5, %p14;
	add.s32 	%r57, %r56, %r10;
	add.s32 	%r58, %r77, %r11;
	mul.wide.u32 	%rd19, %r58, 4;
	add.s64 	%rd20, %rd2, %rd19;
	ld.global.f32 	%f63, [%rd20];
	mul.wide.s32 	%rd21, %r57, 3;
	add.s64 	%rd22, %rd1, %rd21;
	ld.global.u8 	%rs13, [%rd22];
	cvt.rn.f32.u16 	%f64, %rs13;
	fma.rn.f32 	%f65, %f63, %f64, %f102;
	ld.global.u8 	%rs14, [%rd22+1];
	cvt.rn.f32.u16 	%f66, %rs14;
	fma.rn.f32 	%f67, %f63, %f66, %f103;
	ld.global.u8 	%rs15, [%rd22+2];
	cvt.rn.f32.u16 	%f68, %rs15;
	fma.rn.f32 	%f69, %f63, %f68, %f104;
	add.s32 	%r59, %r54, 1;
	max.s32 	%r60, %r59, 0;
	setp.lt.s32 	%p15, %r60, %r20;
	selp.b32 	%r61, %r60, %r5, %p15;
	add.s32 	%r62, %r61, %r10;
	cvt.u64.u32 	%rd23, %r11;
	cvt.u64.u32 	%rd24, %r77;
	add.s64 	%rd25, %rd24, %rd23;
	shl.b64 	%rd26, %rd25, 2;
	add.s64 	%rd27, %rd2, %rd26;
	ld.global.f32 	%f70, [%rd27+4];
	mul.wide.s32 	%rd28, %r62, 3;
	add.s64 	%rd29, %rd1, %rd28;
	ld.global.u8 	%rs16, [%rd29];
	cvt.rn.f32.u16 	%f71, %rs16;
	fma.rn.f32 	%f102, %f70, %f71, %f65;
	ld.global.u8 	%rs17, [%rd29+1];
	cvt.rn.f32.u16 	%f72, %rs17;
	fma.rn.f32 	%f103, %f70, %f72, %f67;
	ld.global.u8 	%rs18, [%rd29+2];
	cvt.rn.f32.u16 	%f73, %rs18;
	fma.rn.f32 	%f104, %f70, %f73, %f69;
	add.s32 	%r77, %r77, 2;
$L__BB0_9:
	and.b32  	%r63, %r22, 1;
	setp.eq.b32 	%p16, %r63, 1;
	not.pred 	%p17, %p16;
	@%p17 bra 	$L__BB0_11;
	add.s32 	%r64, %r4, %r77;
	max.s32 	%r65, %r64, 0;
	setp.lt.s32 	%p18, %r65, %r20;
	selp.b32 	%r66, %r65, %r5, %p18;
	add.s32 	%r67, %r66, %r10;
	add.s32 	%r68, %r77, %r11;
	mul.wide.u32 	%rd30, %r68, 4;
	add.s64 	%rd31, %rd2, %rd30;
	ld.global.f32 	%f74, [%rd31];
	mul.wide.s32 	%rd32, %r67, 3;
	add.s64 	%rd33, %rd1, %rd32;
	ld.global.u8 	%rs19, [%rd33];
	cvt.rn.f32.u16 	%f75, %rs19;
	fma.rn.f32 	%f102, %f74, %f75, %f102;
	ld.global.u8 	%rs20, [%rd33+1];
	cvt.rn.f32.u16 	%f76, %rs20;
	fma.rn.f32 	%f103, %f74, %f76, %f103;
	ld.global.u8 	%rs21, [%rd33+2];
	cvt.rn.f32.u16 	%f77, %rs21;
	fma.rn.f32 	%f104, %f74, %f77, %f104;
$L__BB0_11:
	add.s32 	%r73, %r73, 1;
	setp.ne.s32 	%p19, %r73, %r22;
	@%p19 bra 	$L__BB0_3;
$L__BB0_12:
	ld.param.u64 	%rd37, [_Z13blurImgKernelP6uchar3iiPfiS0__param_5];
	mad.lo.s32 	%r69, %r20, %r30, %r1;
	max.f32 	%f78, %f102, 0f00000000;
	min.f32 	%f79, %f78, 0f437F0000;
	cvt.rzi.u32.f32 	%r70, %f79;
	cvta.to.global.u64 	%rd34, %rd37;
	mul.wide.s32 	%rd35, %r69, 3;
	add.s64 	%rd36, %rd34, %rd35;
	st.global.u8 	[%rd36], %r70;
	max.f32 	%f80, %f103, 0f00000000;
	min.f32 	%f81, %f80, 0f437F0000;
	cvt.rzi.u32.f32 	%r71, %f81;
	st.global.u8 	[%rd36+1], %r71;
	max.f32 	%f82, %f104, 0f00000000;
	min.f32 	%f83, %f82, 0f437F0000;
	cvt.rzi.u32.f32 	%r72, %f83;
	st.global.u8 	[%rd36+2], %r72;
$L__BB0_13:
	ret;

}


// ===== COMPILED SASS (sm_100) =====

	.target	sm_100

	.elftype	@"ET_EXEC"


//--------------------- .note.nv.tkinfo           --------------------------
	.section	.note.nv.tkinfo,"",@"SHT_NOTE"
	.sectionflags	@"SHF_NOTE_NV_TKINFO"
	.tkinfo
        /*0018*/ 	.word	0x00000002
        /*0030*/ 	.string	""
        /*0030*/ 	.string	"ptxas"
        /*0030*/ 	.string	"Cuda compilation tools, release 13.0, V13.0.88"
        /*0030*/ 	.string	"Build cuda_13.0.r13.0/compiler.36424714_0"
        /*0030*/ 	.string	"-arch sm_100 -m 64 "



//--------------------- .note.nv.cuinfo           --------------------------
	.section	.note.nv.cuinfo,"",@"SHT_NOTE"
	.sectionflags	@"SHF_NOTE_NV_CUINFO"
        /*0018*/ 	.short	0x0002
        /*001a*/ 	.short	0x0064
        /*001c*/ 	.short	0x0082
	.zero		2


//--------------------- .nv.info                  --------------------------
	.section	.nv.info,"",@"SHT_CUDA_INFO"
	.align	4


	//----- nvinfo : EIATTR_REGCOUNT
	.align		4
        /*0000*/ 	.byte	0x04, 0x2f
        /*0002*/ 	.short	(.L_1 - .L_0)
	.align		4
.L_0:
        /*0004*/ 	.word	index@(_Z13blurImgKernelP6uchar3iiPfiS0_)
        /*0008*/ 	.word	0x00000020


	//----- nvinfo : EIATTR_FRAME_SIZE
	.align		4
.L_1:
        /*000c*/ 	.byte	0x04, 0x11
        /*000e*/ 	.short	(.L_3 - .L_2)
	.align		4
.L_2:
        /*0010*/ 	.word	index@(_Z13blurImgKernelP6uchar3iiPfiS0_)
        /*0014*/ 	.word	0x00000000


	//----- nvinfo : EIATTR_MIN_STACK_SIZE
	.align		4
.L_3:
        /*0018*/ 	.byte	0x04, 0x12
        /*001a*/ 	.short	(.L_5 - .L_4)
	.align		4
.L_4:
        /*001c*/ 	.word	index@(_Z13blurImgKernelP6uchar3iiPfiS0_)
        /*0020*/ 	.word	0x00000000
.L_5:


//--------------------- .nv.compat                --------------------------
	.section	.nv.compat,"",@"SHT_CUDA_COMPAT_INFO"
	.align	4
        /*0000*/ 	.byte	0x02, 0x09, 0x00, 0x00, 0x02, 0x02, 0x01, 0x00, 0x02, 0x05, 0x05, 0x00, 0x03, 0x07, 0x01, 0x01
        /*0010*/ 	.byte	0x02, 0x03, 0x00, 0x00, 0x02, 0x06, 0x01, 0x00, 0x04, 0x0b, 0x08, 0x00, 0x09, 0x00, 0x00, 0x00
        /*0020*/ 	.byte	0x00, 0x00, 0x00, 0x00


//--------------------- .nv.info._Z13blurImgKernelP6uchar3iiPfiS0_ --------------------------
	.section	.nv.info._Z13blurImgKernelP6uchar3iiPfiS0_,"",@"SHT_CUDA_INFO"
	.sectionflags	@""
	.align	4


	//----- nvinfo : EIATTR_CUDA_API_VERSION
	.align		4
        /*0000*/ 	.byte	0x04, 0x37
        /*0002*/ 	.short	(.L_7 - .L_6)
.L_6:
        /*0004*/ 	.word	0x00000082


	//----- nvinfo : EIATTR_KPARAM_INFO
	.align		4
.L_7:
        /*0008*/ 	.byte	0x04, 0x17
        /*000a*/ 	.short	(.L_9 - .L_8)
.L_8:
        /*000c*/ 	.word	0x00000000
        /*0010*/ 	.short	0x0005
        /*0012*/ 	.short	0x0020
        /*0014*/ 	.byte	0x00, 0xf5, 0x21, 0x00


	//----- nvinfo : EIATTR_KPARAM_INFO
	.align		4
.L_9:
        /*0018*/ 	.byte	0x04, 0x17
        /*001a*/ 	.short	(.L_11 - .L_10)
.L_10:
        /*001c*/ 	.word	0x00000000
        /*0020*/ 	.short	0x0004
        /*0022*/ 	.short	0x0018
        /*0024*/ 	.byte	0x00, 0xf0, 0x11, 0x00


	//----- nvinfo : EIATTR_KPARAM_INFO
	.align		4
.L_11:
        /*0028*/ 	.byte	0x04, 0x17
        /*002a*/ 	.short	(.L_13 - .L_12)
.L_12:
        /*002c*/ 	.word	0x00000000
        /*0030*/ 	.short	0x0003
        /*0032*/ 	.short	0x0010
        /*0034*/ 	.byte	0x00, 0xf5, 0x21, 0x00


	//----- nvinfo : EIATTR_KPARAM_INFO
	.align		4
.L_13:
        /*0038*/ 	.byte	0x04, 0x17
        /*003a*/ 	.short	(.L_15 - .L_14)
.L_14:
        /*003c*/ 	.word	0x00000000
        /*0040*/ 	.short	0x0002
        /*0042*/ 	.short	0x000c
        /*0044*/ 	.byte	0x00, 0xf0, 0x11, 0x00


	//----- nvinfo : EIATTR_KPARAM_INFO
	.align		4
.L_15:
        /*0048*/ 	.byte	0x04, 0x17
        /*004a*/ 	.short	(.L_17 - .L_16)
.L_16:
        /*004c*/ 	.word	0x00000000
        /*0050*/ 	.short	0x0001
        /*0052*/ 	.short	0x0008
        /*0054*/ 	.byte	0x00, 0xf0, 0x11, 0x00


	//----- nvinfo : EIATTR_KPARAM_INFO
	.align		4
.L_17:
        /*0058*/ 	.byte	0x04, 0x17
        /*005a*/ 	.short	(.L_19 - .L_18)
.L_18:
        /*005c*/ 	.word	0x00000000
        /*0060*/ 	.short	0x0000
        /*0062*/ 	.short	0x0000
        /*0064*/ 	.byte	0x00, 0xf5, 0x21, 0x00


	//----- nvinfo : EIATTR_SPARSE_MMA_MASK
	.align		4
.L_19:
        /*0068*/ 	.byte	0x03, 0x50
        /*006a*/ 	.short	0x0000


	//----- nvinfo : EIATTR_MAXREG_COUNT
	.align		4
        /*006c*/ 	.byte	0x03, 0x1b
        /*006e*/ 	.short	0x00ff


	//----- nvinfo : EIATTR_MERCURY_ISA_VERSION
	.align		4
        /*0070*/ 	.byte	0x03, 0x5f
        /*0072*/ 	.short	0x0101


	//----- nvinfo : EIATTR_VRC_CTA_INIT_COUNT
	.align		4
        /*0074*/ 	.byte	0x02, 0x4a
	.zero		1
	.zero		1


	//----- nvinfo : EIATTR_EXIT_INSTR_OFFSETS
	.align		4
        /*0078*/ 	.byte	0x04, 0x1c
        /*007a*/ 	.short	(.L_21 - .L_20)


	//   ....[0]....
.L_20:
        /*007c*/ 	.word	0x000000c0


	//   ....[1]....
        /*0080*/ 	.word	0x00000cb0


	//----- nvinfo : EIATTR_CBANK_PARAM_SIZE
	.align		4
.L_21:
        /*0084*/ 	.byte	0x03, 0x19
        /*0086*/ 	.short	0x0028


	//----- nvinfo : EIATTR_PARAM_CBANK
	.align		4
        /*0088*/ 	.byte	0x04, 0x0a
        /*008a*/ 	.short	(.L_23 - .L_22)
	.align		4
.L_22:
        /*008c*/ 	.word	index@(.nv.constant0._Z13blurImgKernelP6uchar3iiPfiS0_)
        /*0090*/ 	.short	0x0380
        /*0092*/ 	.short	0x0028


	//----- nvinfo : EIATTR_SW_WAR
	.align		4
.L_23:
        /*0094*/ 	.byte	0x04, 0x36
        /*0096*/ 	.short	(.L_25 - .L_24)
.L_24:
        /*0098*/ 	.word	0x00000008
.L_25:


//--------------------- .nv.callgraph             --------------------------
	.section	.nv.callgraph,"",@"SHT_CUDA_CALLGRAPH"
	.align	4
	.sectionentsize	8
	.align		4
        /*0000*/ 	.word	0x00000000
	.align		4
        /*0004*/ 	.word	0xffffffff
	.align		4
        /*0008*/ 	.word	0x00000000
	.align		4
        /*000c*/ 	.word	0xfffffffe
	.align		4
        /*0010*/ 	.word	0x00000000
	.align		4
        /*0014*/ 	.word	0xfffffffd
	.align		4
        /*0018*/ 	.word	0x00000000
	.align		4
        /*001c*/ 	.word	0xfffffffc


//--------------------- .text._Z13blurImgKernelP6uchar3iiPfiS0_ --------------------------
	.section	.text._Z13blurImgKernelP6uchar3iiPfiS0_,"ax",@progbits
	.align	128
        .global         _Z13blurImgKernelP6uchar3iiPfiS0_
        .type           _Z13blurImgKernelP6uchar3iiPfiS0_,@function
        .size           _Z13blurImgKernelP6uchar3iiPfiS0_,(.L_x_7 - _Z13blurImgKernelP6uchar3iiPfiS0_)
        .other          _Z13blurImgKernelP6uchar3iiPfiS0_,@"STO_CUDA_ENTRY STV_DEFAULT"
_Z13blurImgKernelP6uchar3iiPfiS0_:
.text._Z13blurImgKernelP6uchar3iiPfiS0_:
[----:B------:R-:W-:Y:S01]  /*0000*/  LDC R1, c[0x0][0x37c] ;  /* 0x0000df00ff017b82 */ /* 0x000fe20000000800 */
[----:B------:R-:W0:Y:S07]  /*0010*/  S2R R3, SR_TID.Y ;  /* 0x0000000000037919 */ /* 0x000e2e0000002200 */
[----:B------:R-:W1:Y:S01]  /*0020*/  LDC R11, c[0x0][0x360] ;  /* 0x0000d800ff0b7b82 */ /* 0x000e620000000800 */
[----:B------:R-:W2:Y:S01]  /*0030*/  LDCU.64 UR14, c[0x0][0x388] ;  /* 0x00007100ff0e77ac */ /* 0x000ea20008000a00 */
[----:B------:R-:W1:Y:S06]  /*0040*/  S2R R2, SR_TID.X ;  /* 0x0000000000027919 */ /* 0x000e6c0000002100 */
[----:B------:R-:W0:Y:S08]  /*0050*/  S2UR UR5, SR_CTAID.Y ;  /* 0x00000000000579c3 */ /* 0x000e300000002600 */
[----:B------:R-:W0:Y:S08]  /*0060*/  LDC R0, c[0x0][0x364] ;  /* 0x0000d900ff007b82 */ /* 0x000e300000000800 */
[----:B------:R-:W1:Y:S01]  /*0070*/  S2UR UR4, SR_CTAID.X ;  /* 0x00000000000479c3 */ /* 0x000e620000002500 */
[----:B0-----:R-:W-:-:S05]  /*0080*/  IMAD R0, R0, UR5, R3 ;  /* 0x0000000500007c24 */ /* 0x001fca000f8e0203 */
[----:B--2---:R-:W-:Y:S01]  /*0090*/  ISETP.GE.AND P0, PT, R0, UR15, PT ;  /* 0x0000000f00007c0c */ /* 0x004fe2000bf06270 */
[----:B-1----:R-:W-:-:S05]  /*00a0*/  IMAD R11, R11, UR4, R2 ;  /* 0x000000040b0b7c24 */ /* 0x002fca000f8e0202 */
[----:B------:R-:W-:-:S13]  /*00b0*/  ISETP.GE.OR P0, PT, R11, UR14, P0 ;  /* 0x0000000e0b007c0c */ /* 0x000fda0008706670 */
[----:B------:R-:W-:Y:S05]  /*00c0*/  @P0 EXIT ;  /* 0x000000000000094d */ /* 0x000fea0003800000 */
[----:B------:R-:W0:Y:S01]  /*00d0*/  LDCU UR5, c[0x0][0x398] ;  /* 0x00007300ff0577ac */ /* 0x000e220008000800 */
[----:B------:R-:W-:Y:S01]  /*00e0*/  CS2R R14, SRZ ;  /* 0x00000000000e7805 */ /* 0x000fe2000001ff00 */
[----:B------:R-:W-:Y:S01]  /*00f0*/  IMAD.MOV.U32 R16, RZ, RZ, RZ ;  /* 0x000000ffff107224 */ /* 0x000fe200078e00ff */
[----:B------:R-:W1:Y:S01]  /*0100*/  LDCU.64 UR12, c[0x0][0x358] ;  /* 0x00006b00ff0c77ac */ /* 0x000e620008000a00 */
[----:B0-----:R-:W-:-:S09]  /*0110*/  UISETP.GE.AND UP0, UPT, UR5, 0x1, UPT ;  /* 0x000000010500788c */ /* 0x001fd2000bf06270 */
[----:B-1----:R-:W-:Y:S05]  /*0120*/  BRA.U !UP0, `(.L_x_0) ;  /* 0x0000000908a07547 */ /* 0x002fea000b800000 */
[----:B------:R-:W-:Y:S01]  /*0130*/  USHF.R.U32.HI UR4, URZ, 0x1, UR5 ;  /* 0x00000001ff047899 */ /* 0x000fe20008011605 */
[----:B------:R-:W-:Y:S01]  /*0140*/  CS2R R14, SRZ ;  /* 0x00000000000e7805 */ /* 0x000fe2000001ff00 */
[----:B------:R-:W-:Y:S01]  /*0150*/  ULOP3.LUT UR5, UR5, 0x7ffffffc, URZ, 0xc0, !UPT ;  /* 0x7ffffffc05057892 */ /* 0x000fe2000f8ec0ff */
[----:B------:R-:W-:Y:S01]  /*0160*/  IMAD.MOV.U32 R16, RZ, RZ, RZ ;  /* 0x000000ffff107224 */ /* 0x000fe200078e00ff */
[----:B------:R-:W-:Y:S02]  /*0170*/  UIADD3 UR10, UPT, UPT, UR14, -0x1, URZ ;  /* 0xffffffff0e0a7890 */ /* 0x000fe4000fffe0ff */
[----:B------:R-:W-:Y:S01]  /*0180*/  VIADD R10, R11, -UR4 ;  /* 0x800000040b0a7c36 */ /* 0x000fe20008000000 */
[----:B------:R-:W-:Y:S01]  /*0190*/  UIADD3 UR8, UPT, UPT, -UR5, URZ, URZ ;  /* 0x000000ff05087290 */ /* 0x000fe2000fffe1ff */
[----:B------:R-:W-:Y:S01]  /*01a0*/  VIADD R22, R0, -UR4 ;  /* 0x8000000400167c36 */ /* 0x000fe20008000000 */
[----:B------:R-:W-:Y:S01]  /*01b0*/  UMOV UR4, URZ ;  /* 0x000000ff00047c82 */ /* 0x000fe20008000000 */
[----:B------:R-:W-:-:S09]  /*01c0*/  VIADD R12, R10, 0x3 ;  /* 0x000000030a0c7836 */ /* 0x000fd20000000000 */
.L_x_5:
[----:B------:R-:W0:Y:S01]  /*01d0*/  LDC R2, c[0x0][0x38c] ;  /* 0x0000e300ff027b82 */ /* 0x000e220000000800 */
[----:B------:R-:W1:Y:S01]  /*01e0*/  LDCU UR9, c[0x0][0x398] ;  /* 0x00007300ff0977ac */ /* 0x000e620008000800 */
[----:B------:R-:W-:Y:S01]  /*01f0*/  VIADDMNMX R13, R22, UR4, RZ, !PT ;  /* 0x00000004160d7c46 */ /* 0x000fe2000f8001ff */
[----:B------:R-:W-:Y:S01]  /*0200*/  IMAD.MOV.U32 R17, RZ, RZ, RZ ;  /* 0x000000ffff117224 */ /* 0x000fe200078e00ff */
[----:B-1----:R-:W-:Y:S02]  /*0210*/  UISETP.GE.U32.AND UP1, UPT, UR9, 0x4, UPT ;  /* 0x000000040900788c */ /* 0x002fe4000bf26070 */
[----:B------:R-:W-:Y:S02]  /*0220*/  UIMAD UR15, UR4, UR9, URZ ;  /* 0x00000009040f72a4 */ /* 0x000fe4000f8e02ff */
[----:B------:R-:W-:Y:S01]  /*0230*/  UIADD3 UR4, UPT, UPT, UR4, 0x1, URZ ;  /* 0x0000000104047890 */ /* 0x000fe2000fffe0ff */
[----:B0-----:R-:W-:-:S03]  /*0240*/  ISETP.GE.AND P0, PT, R13, R2, PT ;  /* 0x000000020d00720c */ /* 0x001fc60003f06270 */
[----:B------:R-:W-:-:S10]  /*0250*/  UISETP.NE.AND UP0, UPT, UR4, UR9, UPT ;  /* 0x000000090400728c */ /* 0x000fd4000bf05270 */
[----:B------:R-:W-:Y:S01]  /*0260*/  @P0 VIADD R13, R2, 0xffffffff ;  /* 0xffffffff020d0836 */ /* 0x000fe20000000000 */
[----:B------:R-:W-:Y:S06]  /*0270*/  BRA.U !UP1, `(.L_x_1) ;  /* 0x0000000509347547 */ /* 0x000fec000b800000 */
[----:B------:R-:W0:Y:S01]  /*0280*/  LDCU.64 UR6, c[0x0][0x390] ;  /* 0x00007200ff0677ac */ /* 0x000e220008000a00 */
[----:B------:R-:W-:Y:S01]  /*0290*/  IMAD.MOV.U32 R18, RZ, RZ, R12 ;  /* 0x000000ffff127224 */ /* 0x000fe200078e000c */
[----:B------:R-:W1:Y:S01]  /*02a0*/  LDCU UR16, c[0x0][0x388] ;  /* 0x00007100ff1077ac */ /* 0x000e620008000800 */
[----:B0-----:R-:W-:-:S04]  /*02b0*/  UIMAD.WIDE.U32 UR6, UR15, 0x4, UR6 ;  /* 0x000000040f0678a5 */ /* 0x001fc8000f8e0006 */
[----:B------:R-:W-:-:S04]  /*02c0*/  UIADD3 UR11, UP1, UPT, UR6, 0x8, URZ ;  /* 0x00000008060b7890 */ /* 0x000fc8000ff3e0ff */
[----:B------:R-:W-:Y:S02]  /*02d0*/  UIADD3.X UR6, UPT, UPT, URZ, UR7, URZ, UP1, !UPT ;  /* 0x00000007ff067290 */ /* 0x000fe40008ffe4ff */
[----:B------:R-:W-:-:S04]  /*02e0*/  IMAD.U32 R2, RZ, RZ, UR11 ;  /* 0x0000000bff027e24 */ /* 0x000fc8000f8e00ff */
[----:B------:R-:W-:Y:S01]  /*02f0*/  MOV R3, UR6 ;  /* 0x0000000600037c02 */ /* 0x000fe20008000f00 */
[----:B-1----:R-:W-:-:S06]  /*0300*/  UMOV UR6, UR8 ;  /* 0x0000000800067c82 */ /* 0x002fcc0008000000 */
.L_x_2:
[----:B------:R-:W0:Y:S01]  /*0310*/  LDC.64 R4, c[0x0][0x380] ;  /* 0x0000e000ff047b82 */ /* 0x000e220000000a00 */
[----:B------:R-:W-:Y:S01]  /*0320*/  VIADDMNMX R6, R18, 0xfffffffd, RZ, !PT ;  /* 0xfffffffd12067846 */ /* 0x000fe200078001ff */
[----:B------:R-:W2:Y:S03]  /*0330*/  LDG.E R19, desc[UR12][R2.64+-0x8] ;  /* 0xfffff80c02137981 */ /* 0x000ea6000c1e1900 */
[C---:B------:R-:W-:Y:S01]  /*0340*/  ISETP.GE.AND P0, PT, R6.reuse, UR16, PT ;  /* 0x0000001006007c0c */ /* 0x040fe2000bf06270 */
[----:B------:R-:W3:Y:S03]  /*0350*/  LDG.E R29, desc[UR12][R2.64+-0x4] ;  /* 0xfffffc0c021d7981 */ /* 0x000ee6000c1e1900 */
[----:B------:R-:W-:-:S05]  /*0360*/  SEL R6, R6, UR10, !P0 ;  /* 0x0000000a06067c07 */ /* 0x000fca000c000000 */
[----:B------:R-:W-:-:S04]  /*0370*/  IMAD R7, R13, UR16, R6 ;  /* 0x000000100d077c24 */ /* 0x000fc8000f8e0206 */
[----:B0-----:R-:W-:-:S05]  /*0380*/  IMAD.WIDE R6, R7, 0x3, R4 ;  /* 0x0000000307067825 */ /* 0x001fca00078e0204 */
[----:B------:R-:W4:Y:S04]  /*0390*/  LDG.E.U8 R20, desc[UR12][R6.64] ;  /* 0x0000000c06147981 */ /* 0x000f28000c1e1100 */
[----:B------:R-:W5:Y:S04]  /*03a0*/  LDG.E.U8 R17, desc[UR12][R6.64+0x1] ;  /* 0x0000010c06117981 */ /* 0x000f68000c1e1100 */
[----:B------:R0:W3:Y:S01]  /*03b0*/  LDG.E.U8 R21, desc[UR12][R6.64+0x2] ;  /* 0x0000020c06157981 */ /* 0x0000e2000c1e1100 */
[C---:B------:R-:W-:Y:S02]  /*03c0*/  VIADDMNMX R8, R18.reuse, 0xfffffffe, RZ, !PT ;  /* 0xfffffffe12087846 */ /* 0x040fe400078001ff */
[----:B------:R-:W-:-:S02]  /*03d0*/  VIADDMNMX R9, R18, 0xffffffff, RZ, !PT ;  /* 0xffffffff12097846 */ /* 0x000fc400078001ff */
[----:B------:R-:W-:Y:S02]  /*03e0*/  VIMNMX R23, PT, PT, RZ, R18, !PT ;  /* 0x00000012ff177248 */ /* 0x000fe40007fe0100 */
[C---:B------:R-:W-:Y:S02]  /*03f0*/  ISETP.GE.AND P0, PT, R8.reuse, UR16, PT ;  /* 0x0000001008007c0c */ /* 0x040fe4000bf06270 */
[----:B------:R-:W-:Y:S02]  /*0400*/  ISETP.GE.AND P1, PT, R9, UR16, PT ;  /* 0x0000001009007c0c */ /* 0x000fe4000bf26270 */
[----:B------:R-:W-:Y:S02]  /*0410*/  ISETP.GE.AND P2, PT, R23, UR16, PT ;  /* 0x0000001017007c0c */ /* 0x000fe4000bf46270 */
[----:B------:R-:W-:Y:S02]  /*0420*/  SEL R8, R8, UR10, !P0 ;  /* 0x0000000a08087c07 */ /* 0x000fe4000c000000 */
[----:B------:R-:W-:-:S02]  /*0430*/  SEL R24, R9, UR10, !P1 ;  /* 0x0000000a09187c07 */ /* 0x000fc4000c800000 */
[----:B------:R-:W-:Y:S01]  /*0440*/  SEL R26, R23, UR10, !P2 ;  /* 0x0000000a171a7c07 */ /* 0x000fe2000d000000 */
[C---:B------:R-:W-:Y:S02]  /*0450*/  IMAD R9, R13.reuse, UR16, R8 ;  /* 0x000000100d097c24 */ /* 0x040fe4000f8e0208 */
[C---:B------:R-:W-:Y:S02]  /*0460*/  IMAD R23, R13.reuse, UR16, R24 ;  /* 0x000000100d177c24 */ /* 0x040fe4000f8e0218 */
[----:B------:R-:W-:Y:S02]  /*0470*/  IMAD R25, R13, UR16, R26 ;  /* 0x000000100d197c24 */ /* 0x000fe4000f8e021a */
[----:B0-----:R-:W-:-:S04]  /*0480*/  IMAD.WIDE R6, R9, 0x3, R4 ;  /* 0x0000000309067825 */ /* 0x001fc800078e0204 */
[--C-:B------:R-:W-:Y:S01]  /*0490*/  IMAD.WIDE R8, R23, 0x3, R4.reuse ;  /* 0x0000000317087825 */ /* 0x100fe200078e0204 */
[----:B------:R-:W3:Y:S03]  /*04a0*/  LDG.E.U8 R24, desc[UR12][R6.64+0x1] ;  /* 0x0000010c06187981 */ /* 0x000ee6000c1e1100 */
[----:B------:R-:W-:Y:S01]  /*04b0*/  IMAD.WIDE R4, R25, 0x3, R4 ;  /* 0x0000000319047825 */ /* 0x000fe200078e0204 */
[----:B------:R-:W3:Y:S04]  /*04c0*/  LDG.E.U8 R23, desc[UR12][R6.64] ;  /* 0x0000000c06177981 */ /* 0x000ee8000c1e1100 */
[----:B------:R-:W3:Y:S04]  /*04d0*/  LDG.E.U8 R25, desc[UR12][R6.64+0x2] ;  /* 0x0000020c06197981 */ /* 0x000ee8000c1e1100 */
[----:B------:R-:W3:Y:S04]  /*04e0*/  LDG.E.U8 R27, desc[UR12][R8.64] ;  /* 0x0000000c081b7981 */ /* 0x000ee8000c1e1100 */
[----:B------:R-:W3:Y:S04]  /*04f0*/  LDG.E.U8 R26, desc[UR12][R8.64+0x1] ;  /* 0x0000010c081a7981 */ /* 0x000ee8000c1e1100 */
[----:B------:R0:W3:Y:S04]  /*0500*/  LDG.E.U8 R28, desc[UR12][R8.64+0x2] ;  /* 0x0000020c081c7981 */ /* 0x0000e8000c1e1100 */
[----:B------:R-:W3:Y:S04]  /*0510*/  LDG.E.U8 R7, desc[UR12][R4.64] ;  /* 0x0000000c04077981 */ /* 0x000ee8000c1e1100 */
[----:B------:R-:W3:Y:S01]  /*0520*/  LDG.E.U8 R6, desc[UR12][R4.64+0x1] ;  /* 0x0000010c04067981 */ /* 0x000ee2000c1e1100 */
[----:B----4-:R-:W-:-:S02]  /*0530*/  I2FP.F32.U32 R20, R20 ;  /* 0x0000001400147245 */ /* 0x010fc40000201000 */
[----:B-----5:R-:W-:-:S03]  /*0540*/  I2FP.F32.U32 R17, R17 ;  /* 0x0000001100117245 */ /* 0x020fc60000201000 */
[C---:B--2---:R-:W-:Y:S02]  /*0550*/  FFMA R20, R19.reuse, R20, R15 ;  /* 0x0000001413147223 */ /* 0x044fe4000000000f */
[----:B------:R-:W2:Y:S01]  /*0560*/  LDG.E R15, desc[UR12][R2.64] ;  /* 0x0000000c020f7981 */ /* 0x000ea2000c1e1900 */
[----:B---3--:R-:W-:Y:S01]  /*0570*/  I2FP.F32.U32 R21, R21 ;  /* 0x0000001500157245 */ /* 0x008fe20000201000 */
[C---:B------:R-:W-:Y:S02]  /*0580*/  FFMA R16, R19.reuse, R17, R16 ;  /* 0x0000001113107223 */ /* 0x040fe40000000010 */
[----:B------:R-:W3:Y:S02]  /*0590*/  LDG.E.U8 R17, desc[UR12][R4.64+0x2] ;  /* 0x0000020c04117981 */ /* 0x000ee4000c1e1100 */
[----:B0-----:R-:W-:Y:S02]  /*05a0*/  FFMA R8, R19, R21, R14 ;  /* 0x0000001513087223 */ /* 0x001fe4000000000e */
[----:B------:R0:W4:Y:S01]  /*05b0*/  LDG.E R14, desc[UR12][R2.64+0x4] ;  /* 0x0000040c020e7981 */ /* 0x000122000c1e1900 */
[----:B------:R-:W-:-:S04]  /*05c0*/  UIADD3 UR6, UPT, UPT, UR6, 0x4, URZ ;  /* 0x0000000406067890 */ /* 0x000fc8000fffe0ff */
[----:B------:R-:W-:Y:S01]  /*05d0*/  UISETP.NE.AND UP1, UPT, UR6, URZ, UPT ;  /* 0x000000ff0600728c */ /* 0x000fe2000bf25270 */
[----:B0-----:R-:W-:Y:S02]  /*05e0*/  IADD3 R2, P0, PT, R2, 0x10, RZ ;  /* 0x0000001002027810 */ /* 0x001fe40007f1e0ff */
[----:B------:R-:W-:Y:S02]  /*05f0*/  I2FP.F32.U32 R24, R24 ;  /* 0x0000001800187245 */ /* 0x000fe40000201000 */
[----:B------:R-:W-:Y:S02]  /*0600*/  I2FP.F32.U32 R23, R23 ;  /* 0x0000001700177245 */ /* 0x000fe40000201000 */
[----:B------:R-:W-:-:S03]  /*0610*/  I2FP.F32.U32 R25, R25 ;  /* 0x0000001900197245 */ /* 0x000fc60000201000 */
[C---:B------:R-:W-:Y:S01]  /*0620*/  FFMA R20, R29.reuse, R23, R20 ;  /* 0x000000171d147223 */ /* 0x040fe20000000014 */
[C---:B------:R-:W-:Y:S01]  /*0630*/  FFMA R16, R29.reuse, R24, R16 ;  /* 0x000000181d107223 */ /* 0x040fe20000000010 */
[----:B------:R-:W-:Y:S01]  /*0640*/  I2FP.F32.U32 R27, R27 ;  /* 0x0000001b001b7245 */ /* 0x000fe20000201000 */
[----:B------:R-:W-:Y:S01]  /*0650*/  FFMA R8, R29, R25, R8 ;  /* 0x000000191d087223 */ /* 0x000fe20000000008 */
[----:B------:R-:W-:Y:S02]  /*0660*/  I2FP.F32.U32 R9, R26 ;  /* 0x0000001a00097245 */ /* 0x000fe40000201000 */
[----:B------:R-:W-:Y:S02]  /*0670*/  I2FP.F32.U32 R28, R28 ;  /* 0x0000001c001c7245 */ /* 0x000fe40000201000 */
[----:B------:R-:W-:Y:S02]  /*0680*/  I2FP.F32.U32 R7, R7 ;  /* 0x0000000700077245 */ /* 0x000fe40000201000 */
[----:B------:R-:W-:Y:S01]  /*0690*/  I2FP.F32.U32 R6, R6 ;  /* 0x0000000600067245 */ /* 0x000fe20000201000 */
[----:B------:R-:W-:-:S02]  /*06a0*/  IMAD.X R3, RZ, RZ, R3, P0 ;  /* 0x000000ffff037224 */ /* 0x000fc400000e0603 */
[----:B------:R-:W-:Y:S02]  /*06b0*/  VIADD R18, R18, 0x4 ;  /* 0x0000000412127836 */ /* 0x000fe40000000000 */
[C---:B--2---:R-:W-:Y:S01]  /*06c0*/  FFMA R27, R15.reuse, R27, R20 ;  /* 0x0000001b0f1b7223 */ /* 0x044fe20000000014 */
[C---:B------:R-:W-:Y:S01]  /*06d0*/  FFMA R9, R15.reuse, R9, R16 ;  /* 0x000000090f097223 */ /* 0x040fe20000000010 */
[----:B------:R-:W-:Y:S01]  /*06e0*/  FFMA R5, R15, R28, R8 ;  /* 0x0000001c0f057223 */ /* 0x000fe20000000008 */
[----:B---3--:R-:W-:Y:S01]  /*06f0*/  I2FP.F32.U32 R4, R17 ;  /* 0x0000001100047245 */ /* 0x008fe20000201000 */
[C---:B----4-:R-:W-:Y:S01]  /*0700*/  FFMA R15, R14.reuse, R7, R27 ;  /* 0x000000070e0f7223 */ /* 0x050fe2000000001b */
[----:B------:R-:W-:-:S03]  /*0710*/  FFMA R16, R14, R6, R9 ;  /* 0x000000060e107223 */ /* 0x000fc60000000009 */
[----:B------:R-:W-:Y:S01]  /*0720*/  FFMA R14, R14, R4, R5 ;  /* 0x000000040e0e7223 */ /* 0x000fe20000000005 */
[----:B------:R-:W-:Y:S06]  /*0730*/  BRA.U UP1, `(.L_x_2) ;  /* 0xfffffff901f47547 */ /* 0x000fec000b83ffff */
[----:B------:R-:W-:-:S07]  /*0740*/  IMAD.U32 R17, RZ, RZ, UR5 ;  /* 0x00000005ff117e24 */ /* 0x000fce000f8e00ff */
.L_x_1:
[----:B------:R-:W-:-:S09]  /*0750*/  ULOP3.LUT UP1, UR7, UR9, 0x3, URZ, 0xc0, !UPT ;  /* 0x0000000309077892 */ /* 0x000fd2000f82c0ff */
[----:B------:R-:W-:Y:S05]  /*0760*/  BRA.U !UP1, `(.L_x_3) ;  /* 0x00000005090c7547 */ /* 0x000fea000b800000 */
[----:B------:R-:W-:Y:S02]  /*0770*/  UISETP.NE.AND UP1, UPT, UR7, 0x1, UPT ;  /* 0x000000010700788c */ /* 0x000fe4000bf25270 */
[----:B------:R-:W-:-:S04]  /*0780*/  ULOP3.LUT UR6, UR9, 0x1, URZ, 0xc0, !UPT ;  /* 0x0000000109067892 */ /* 0x000fc8000f8ec0ff */
[----:B------:R-:W-:-:S03]  /*0790*/  UISETP.NE.U32.AND UP2, UPT, UR6, 0x1, UPT ;  /* 0x000000010600788c */ /* 0x000fc6000bf45070 */
[----:B------:R-:W-:Y:S08]  /*07a0*/  BRA.U !UP1, `(.L_x_4) ;  /* 0x0000000109a87547 */ /* 0x000ff0000b800000 */
[----:B------:R-:W0:Y:S01]  /*07b0*/  LDCU UR6, c[0x0][0x388] ;  /* 0x00007100ff0677ac */ /* 0x000e220008000800 */
[----:B------:R-:W1:Y:S01]  /*07c0*/  LDC.64 R8, c[0x0][0x380] ;  /* 0x0000e000ff087b82 */ /* 0x000e620000000a00 */
[----:B------:R-:W-:Y:S01]  /*07d0*/  IMAD.IADD R2, R10, 0x1, R17 ;  /* 0x000000010a027824 */ /* 0x000fe200078e0211 */
[----:B------:R-:W-:-:S04]  /*07e0*/  IADD3 R19, PT, PT, R17, UR15, RZ ;  /* 0x0000000f11137c10 */ /* 0x000fc8000fffe0ff */
[----:B------:R-:W-:Y:S02]  /*07f0*/  VIMNMX R3, PT, PT, RZ, R2, !PT ;  /* 0x00000002ff037248 */ /* 0x000fe40007fe0100 */
[----:B------:R-:W2:Y:S01]  /*0800*/  LDC.64 R6, c[0x0][0x390] ;  /* 0x0000e400ff067b82 */ /* 0x000ea20000000a00 */
[----:B------:R-:W-:-:S07]  /*0810*/  VIADDMNMX R18, R2, 0x1, RZ, !PT ;  /* 0x0000000102127846 */ /* 0x000fce00078001ff */
[----:B------:R-:W3:Y:S01]  /*0820*/  LDC.64 R4, c[0x0][0x390] ;  /* 0x0000e400ff047b82 */ /* 0x000ee20000000a00 */
[C---:B0-----:R-:W-:Y:S02]  /*0830*/  ISETP.GE.AND P0, PT, R3.reuse, UR6, PT ;  /* 0x0000000603007c0c */ /* 0x041fe4000bf06270 */
[C---:B------:R-:W-:Y:S02]  /*0840*/  ISETP.GE.AND P1, PT, R18.reuse, UR6, PT ;  /* 0x0000000612007c0c */ /* 0x040fe4000bf26270 */
[----:B------:R-:W-:Y:S02]  /*0850*/  SEL R2, R3, UR10, !P0 ;  /* 0x0000000a03027c07 */ /* 0x000fe4000c000000 */
[----:B------:R-:W-:-:S03]  /*0860*/  SEL R18, R18, UR10, !P1 ;  /* 0x0000000a12127c07 */ /* 0x000fc6000c800000 */
[C---:B------:R-:W-:Y:S02]  /*0870*/  IMAD R3, R13.reuse, UR6, R2 ;  /* 0x000000060d037c24 */ /* 0x040fe4000f8e0202 */
[----:B------:R-:W-:Y:S01]  /*0880*/  IMAD R21, R13, UR6, R18 ;  /* 0x000000060d157c24 */ /* 0x000fe2000f8e0212 */
[----:B------:R-:W-:Y:S01]  /*0890*/  IADD3 R18, P0, PT, R17, UR15, RZ ;  /* 0x0000000f11127c10 */ /* 0x000fe2000ff1e0ff */
[----:B-1----:R-:W-:-:S04]  /*08a0*/  IMAD.WIDE R2, R3, 0x3, R8 ;  /* 0x0000000303027825 */ /* 0x002fc800078e0208 */
[----:B------:R-:W-:Y:S01]  /*08b0*/  IMAD.X R23, RZ, RZ, RZ, P0 ;  /* 0x000000ffff177224 */ /* 0x000fe200000e06ff */
[----:B------:R-:W4:Y:S01]  /*08c0*/  LDG.E.U8 R20, desc[UR12][R2.64] ;  /* 0x0000000c02147981 */ /* 0x000f22000c1e1100 */
[----:B--2---:R-:W-:-:S03]  /*08d0*/  IMAD.WIDE.U32 R6, R19, 0x4, R6 ;  /* 0x0000000413067825 */ /* 0x004fc600078e0006 */
[----:B------:R-:W2:Y:S01]  /*08e0*/  LDG.E.U8 R19, desc[UR12][R2.64+0x1] ;  /* 0x0000010c02137981 */ /* 0x000ea2000c1e1100 */
[----:B------:R-:W-:Y:S01]  /*08f0*/  IMAD.WIDE R8, R21, 0x3, R8 ;  /* 0x0000000315087825 */ /* 0x000fe200078e0208 */
[C---:B---3--:R-:W-:Y:S02]  /*0900*/  LEA R4, P0, R18.reuse, R4, 0x2 ;  /* 0x0000000412047211 */ /* 0x048fe400078010ff */
[----:B------:R-:W3:Y:S02]  /*0910*/  LDG.E.U8 R21, desc[UR12][R2.64+0x2] ;  /* 0x0000020c02157981 */ /* 0x000ee4000c1e1100 */
[----:B------:R-:W-:Y:S02]  /*0920*/  LEA.HI.X R5, R18, R5, R23, 0x2, P0 ;  /* 0x0000000512057211 */ /* 0x000fe400000f1417 */
[----:B------:R-:W5:Y:S04]  /*0930*/  LDG.E.U8 R18, desc[UR12][R8.64] ;  /* 0x0000000c08127981 */ /* 0x000f68000c1e1100 */
[----:B------:R-:W5:Y:S04]  /*0940*/  LDG.E.U8 R23, desc[UR12][R8.64+0x1] ;  /* 0x0000010c08177981 */ /* 0x000f68000c1e1100 */
[----:B------:R-:W5:Y:S04]  /*0950*/  LDG.E.U8 R24, desc[UR12][R8.64+0x2] ;  /* 0x0000020c08187981 */ /* 0x000f68000c1e1100 */
[----:B------:R-:W5:Y:S04]  /*0960*/  LDG.E R7, desc[UR12][R6.64] ;  /* 0x0000000c06077981 */ /* 0x000f68000c1e1900 */
[----:B------:R-:W5:Y:S01]  /*0970*/  LDG.E R4, desc[UR12][R4.64+0x4] ;  /* 0x0000040c04047981 */ /* 0x000f62000c1e1900 */
[----:B------:R-:W-:Y:S01]  /*0980*/  VIADD R17, R17, 0x2 ;  /* 0x0000000211117836 */ /* 0x000fe20000000000 */
[----:B----4-:R-:W-:-:S02]  /*0990*/  I2FP.F32.U32 R20, R20 ;  /* 0x0000001400147245 */ /* 0x010fc40000201000 */
[----:B--2---:R-:W-:Y:S02]  /*09a0*/  I2FP.F32.U32 R19, R19 ;  /* 0x0000001300137245 */ /* 0x004fe40000201000 */
[----:B---3--:R-:W-:Y:S02]  /*09b0*/  I2FP.F32.U32 R21, R21 ;  /* 0x0000001500157245 */ /* 0x008fe40000201000 */
[----:B-----5:R-:W-:Y:S02]  /*09c0*/  I2FP.F32.U32 R18, R18 ;  /* 0x0000001200127245 */ /* 0x020fe40000201000 */
[----:B------:R-:W-:Y:S02]  /*09d0*/  I2FP.F32.U32 R23, R23 ;  /* 0x0000001700177245 */ /* 0x000fe40000201000 */
[----:B------:R-:W-:Y:S01]  /*09e0*/  I2FP.F32.U32 R3, R24 ;  /* 0x0000001800037245 */ /* 0x000fe20000201000 */
[C---:B------:R-:W-:Y:S01]  /*09f0*/  FFMA R15, R7.reuse, R20, R15 ;  /* 0x00000014070f7223 */ /* 0x040fe2000000000f */
[C---:B------:R-:W-:Y:S01]  /*0a00*/  FFMA R16, R7.reuse, R19, R16 ;  /* 0x0000001307107223 */ /* 0x040fe20000000010 */
[----:B------:R-:W-:-:S02]  /*0a10*/  FFMA R14, R7, R21, R14 ;  /* 0x00000015070e7223 */ /* 0x000fc4000000000e */
[C---:B------:R-:W-:Y:S01]  /*0a20*/  FFMA R15, R4.reuse, R18, R15 ;  /* 0x00000012040f7223 */ /* 0x040fe2000000000f */
[C---:B------:R-:W-:Y:S01]  /*0a30*/  FFMA R16, R4.reuse, R23, R16 ;  /* 0x0000001704107223 */ /* 0x040fe20000000010 */
[----:B------:R-:W-:-:S07]  /*0a40*/  FFMA R14, R4, R3, R14 ;  /* 0x00000003040e7223 */ /* 0x000fce000000000e */
.L_x_4:
[----:B------:R-:W-:Y:S05]  /*0a50*/  BRA.U UP2, `(.L_x_3) ;  /* 0x0000000102507547 */ /* 0x000fea000b800000 */
[----:B------:R-:W0:Y:S01]  /*0a60*/  LDCU UR6, c[0x0][0x388] ;  /* 0x00007100ff0677ac */ /* 0x000e220008000800 */
[----:B------:R-:W1:Y:S01]  /*0a70*/  LDC.64 R4, c[0x0][0x380] ;  /* 0x0000e000ff047b82 */ /* 0x000e620000000a00 */
[----:B------:R-:W-:Y:S01]  /*0a80*/  VIADDMNMX R6, R10, R17, RZ, !PT ;  /* 0x000000110a067246 */ /* 0x000fe200078001ff */
[----:B------:R-:W-:-:S06]  /*0a90*/  VIADD R17, R17, UR15 ;  /* 0x0000000f11117c36 */ /* 0x000fcc0008000000 */
[----:B------:R-:W2:Y:S01]  /*0aa0*/  LDC.64 R2, c[0x0][0x390] ;  /* 0x0000e400ff027b82 */ /* 0x000ea20000000a00 */
[----:B0-----:R-:W-:-:S04]  /*0ab0*/  ISETP.GE.AND P0, PT, R6, UR6, PT ;  /* 0x0000000606007c0c */ /* 0x001fc8000bf06270 */
[----:B------:R-:W-:-:S05]  /*0ac0*/  SEL R6, R6, UR10, !P0 ;  /* 0x0000000a06067c07 */ /* 0x000fca000c000000 */
[----:B------:R-:W-:-:S04]  /*0ad0*/  IMAD R13, R13, UR6, R6 ;  /* 0x000000060d0d7c24 */ /* 0x000fc8000f8e0206 */
[----:B-1----:R-:W-:-:S04]  /*0ae0*/  IMAD.WIDE R4, R13, 0x3, R4 ;  /* 0x000000030d047825 */ /* 0x002fc800078e0204 */
[----:B--2---:R-:W-:Y:S01]  /*0af0*/  IMAD.WIDE.U32 R2, R17, 0x4, R2 ;  /* 0x0000000411027825 */ /* 0x004fe200078e0002 */
[----:B------:R-:W2:Y:S04]  /*0b00*/  LDG.E.U8 R6, desc[UR12][R4.64] ;  /* 0x0000000c04067981 */ /* 0x000ea8000c1e1100 */
[----:B------:R-:W3:Y:S04]  /*0b10*/  LDG.E.U8 R7, desc[UR12][R4.64+0x1] ;  /* 0x0000010c04077981 */ /* 0x000ee8000c1e1100 */
[----:B------:R-:W4:Y:S04]  /*0b20*/  LDG.E.U8 R8, desc[UR12][R4.64+0x2] ;  /* 0x0000020c04087981 */ /* 0x000f28000c1e1100 */
[----:B------:R-:W5:Y:S01]  /*0b30*/  LDG.E R2, desc[UR12][R2.64] ;  /* 0x0000000c02027981 */ /* 0x000f62000c1e1900 */
[----:B--2---:R-:W-:-:S02]  /*0b40*/  I2FP.F32.U32 R6, R6 ;  /* 0x0000000600067245 */ /* 0x004fc40000201000 */
[----:B---3--:R-:W-:Y:S02]  /*0b50*/  I2FP.F32.U32 R7, R7 ;  /* 0x0000000700077245 */ /* 0x008fe40000201000 */
[----:B----4-:R-:W-:Y:S01]  /*0b60*/  I2FP.F32.U32 R9, R8 ;  /* 0x0000000800097245 */ /* 0x010fe20000201000 */
[C---:B-----5:R-:W-:Y:S02]  /*0b70*/  FFMA R15, R2.reuse, R6, R15 ;  /* 0x00000006020f7223 */ /* 0x060fe4000000000f */
[C---:B------:R-:W-:Y:S02]  /*0b80*/  FFMA R16, R2.reuse, R7, R16 ;  /* 0x0000000702107223 */ /* 0x040fe40000000010 */
[----:B------:R-:W-:-:S07]  /*0b90*/  FFMA R14, R2, R9, R14 ;  /* 0x00000009020e7223 */ /* 0x000fce000000000e */
.L_x_3:
[----:B------:R-:W-:Y:S05]  /*0ba0*/  BRA.U UP0, `(.L_x_5) ;  /* 0xfffffff500887547 */ /* 0x000fea000b83ffff */
.L_x_0:
[----:B------:R-:W0:Y:S01]  /*0bb0*/  LDC.64 R2, c[0x0][0x3a0] ;  /* 0x0000e800ff027b82 */ /* 0x000e220000000a00 */
[----:B------:R-:W1:Y:S01]  /*0bc0*/  LDCU UR4, c[0x0][0x388] ;  /* 0x00007100ff0477ac */ /* 0x000e620008000800 */
[----:B------:R-:W-:Y:S02]  /*0bd0*/  FMNMX R15, RZ, R15, !PT ;  /* 0x0000000fff0f7209 */ /* 0x000fe40007800000 */
[----:B------:R-:W-:Y:S02]  /*0be0*/  FMNMX R16, RZ, R16, !PT ;  /* 0x00000010ff107209 */ /* 0x000fe40007800000 */
[----:B------:R-:W-:Y:S02]  /*0bf0*/  FMNMX R14, RZ, R14, !PT ;  /* 0x0000000eff0e7209 */ /* 0x000fe40007800000 */
[----:B------:R-:W-:Y:S02]  /*0c00*/  FMNMX R15, R15, 255, PT ;  /* 0x437f00000f0f7809 */ /* 0x000fe40003800000 */
[----:B------:R-:W-:-:S02]  /*0c10*/  FMNMX R16, R16, 255, PT ;  /* 0x437f000010107809 */ /* 0x000fc40003800000 */
[----:B------:R-:W-:Y:S02]  /*0c20*/  FMNMX R14, R14, 255, PT ;  /* 0x437f00000e0e7809 */ /* 0x000fe40003800000 */
[----:B------:R-:W2:Y:S01]  /*0c30*/  F2I.U32.TRUNC.NTZ R15, R15 ;  /* 0x0000000f000f7305 */ /* 0x000ea2000020f000 */
[----:B-1----:R-:W-:-:S07]  /*0c40*/  IMAD R11, R0, UR4, R11 ;  /* 0x00000004000b7c24 */ /* 0x002fce000f8e020b */
[----:B------:R-:W1:Y:S01]  /*0c50*/  F2I.U32.TRUNC.NTZ R5, R16 ;  /* 0x0000001000057305 */ /* 0x000e62000020f000 */
[----:B0-----:R-:W-:-:S05]  /*0c60*/  IMAD.WIDE R2, R11, 0x3, R2 ;  /* 0x000000030b027825 */ /* 0x001fca00078e0202 */
[----:B--2---:R-:W-:Y:S02]  /*0c70*/  STG.E.U8 desc[UR12][R2.64], R15 ;  /* 0x0000000f02007986 */ /* 0x004fe4000c10110c */
[----:B------:R-:W0:Y:S02]  /*0c80*/  F2I.U32.TRUNC.NTZ R7, R14 ;  /* 0x0000000e00077305 */ /* 0x000e24000020f000 */
[----:B-1----:R-:W-:Y:S04]  /*0c90*/  STG.E.U8 desc[UR12][R2.64+0x1], R5 ;  /* 0x0000010502007986 */ /* 0x002fe8000c10110c */
[----:B0-----:R-:W-:Y:S01]  /*0ca0*/  STG.E.U8 desc[UR12][R2.64+0x2], R7 ;  /* 0x0000020702007986 */ /* 0x001fe2000c10110c */
[----:B------:R-:W-:Y:S05]  /*0cb0*/  EXIT ;  /* 0x000000000000794d */ /* 0x000fea0003800000 */
.L_x_6:
[----:B------:R-:W-:-:S00]  /*0cc0*/  BRA `(.L_x_6) ;  /* 0xfffffffc00fc7947 */ /* 0x000fc0000383ffff */
[----:B------:R-:W-:-:S00]  /*0cd0*/  NOP ;  /* 0x0000000000007918 */ /* 0x000fc00000000000 */
        /* <DEDUP_REMOVED lines=10> */
.L_x_7:


//--------------------- .nv.shared.reserved.0     --------------------------
	.section	.nv.shared.reserved.0,"aw",@nobits
	.weak		__nv_reservedSMEM_offset_0_alias
	.size		__nv_reservedSMEM_offset_0_alias, 0, 64
	.other		__nv_reservedSMEM_offset_0_alias,@"STO_CUDA_RESERVED_SHARED STV_DEFAULT"
__nv_reservedSMEM_offset_0_alias:
	.zero		0
	.zero		64


//--------------------- .nv.constant0._Z13blurImgKernelP6uchar3iiPfiS0_ --------------------------
	.section	.nv.constant0._Z13blurImgKernelP6uchar3iiPfiS0_,"a",@progbits
	.sectionflags	@""
	.align	4
.nv.constant0._Z13blurImgKernelP6uchar3iiPfiS0_:
	.zero		936


//--------------------- SYMBOLS --------------------------

	.type		.nv.reservedSmem.offset0,@object
	.size		.nv.reservedSmem.offset0,0x4
